	.headerflags	@"EF_CUDA_TEXMODE_UNIFIED EF_CUDA_64BIT_ADDRESS EF_CUDA_ACCELERATORS EF_CUDA_SM90 EF_CUDA_VIRTUAL_SM(EF_CUDA_SM90)"
	.elftype	@"ET_EXEC"


//--------------------- .nv.info                  --------------------------
	.section	.nv.info,"",@"SHT_CUDA_INFO"
	.align	4


	//----- nvinfo : EIATTR_REGCOUNT
	.align		4
        /*0000*/ 	.byte	0x04, 0x2f
        /*0002*/ 	.short	(.L_1 - .L_0)
	.align		4
.L_0:
        /*0004*/ 	.word	index@(triton_poi_fused__to_copy_add_arange_clamp_mul_sub_17)
        /*0008*/ 	.word	0x0000000a


	//----- nvinfo : EIATTR_MIN_STACK_SIZE
	.align		4
.L_1:
        /*000c*/ 	.byte	0x04, 0x12
        /*000e*/ 	.short	(.L_3 - .L_2)
	.align		4
.L_2:
        /*0010*/ 	.word	index@(triton_poi_fused__to_copy_add_arange_clamp_mul_sub_17)
        /*0014*/ 	.word	0x00000000


	//----- nvinfo : EIATTR_FRAME_SIZE
	.align		4
.L_3:
        /*0018*/ 	.byte	0x04, 0x11
        /*001a*/ 	.short	(.L_5 - .L_4)
	.align		4
.L_4:
        /*001c*/ 	.word	index@(triton_poi_fused__to_copy_add_arange_clamp_mul_sub_17)
        /*0020*/ 	.word	0x00000000


	//----- nvinfo : EIATTR_MIN_STACK_SIZE
	.align		4
.L_5:
        /*0024*/ 	.byte	0x04, 0x12
        /*0026*/ 	.short	(.L_7 - .L_6)
	.align		4
.L_6:
        /*0028*/ 	.word	index@(triton_poi_fused__to_copy_add_arange_clamp_mul_sub_17)
        /*002c*/ 	.word	0x00000000
.L_7:


//--------------------- .nv.info.triton_poi_fused__to_copy_add_arange_clamp_mul_sub_17 --------------------------
	.section	.nv.info.triton_poi_fused__to_copy_add_arange_clamp_mul_sub_17,"",@"SHT_CUDA_INFO"
	.sectionflags	@""
	.align	4


	//----- nvinfo : EIATTR_CUDA_API_VERSION
	.align		4
        /*0000*/ 	.byte	0x04, 0x37
        /*0002*/ 	.short	(.L_9 - .L_8)
.L_8:
        /*0004*/ 	.word	0x0000007c


	//----- nvinfo : EIATTR_KPARAM_INFO
	.align		4
.L_9:
        /*0008*/ 	.byte	0x04, 0x17
        /*000a*/ 	.short	(.L_11 - .L_10)
.L_10:
        /*000c*/ 	.word	0x00000000
        /*0010*/ 	.short	0x0001
        /*0012*/ 	.short	0x0008
        /*0014*/ 	.byte	0x00, 0xf0, 0x11, 0x00


	//----- nvinfo : EIATTR_KPARAM_INFO
	.align		4
.L_11:
        /*0018*/ 	.byte	0x04, 0x17
        /*001a*/ 	.short	(.L_13 - .L_12)
.L_12:
        /*001c*/ 	.word	0x00000000
        /*0020*/ 	.short	0x0000
        /*0022*/ 	.short	0x0000
        /*0024*/ 	.byte	0x00, 0xf4, 0x21, 0x00


	//----- nvinfo : EIATTR_SPARSE_MMA_MASK
	.align		4
.L_13:
        /*0028*/ 	.byte	0x03, 0x50
        /*002a*/ 	.short	0x0000


	//----- nvinfo : EIATTR_MAXREG_COUNT
	.align		4
        /*002c*/ 	.byte	0x03, 0x1b
        /*002e*/ 	.short	0x00ff


	//----- nvinfo : EIATTR_EXIT_INSTR_OFFSETS
	.align		4
        /*0030*/ 	.byte	0x04, 0x1c
        /*0032*/ 	.short	(.L_15 - .L_14)


	//   ....[0]....
.L_14:
        /*0034*/ 	.word	0x00000100


	//   ....[1]....
        /*0038*/ 	.word	0x00000130


	//----- nvinfo : EIATTR_REQNTID
	.align		4
.L_15:
        /*003c*/ 	.byte	0x04, 0x10
        /*003e*/ 	.short	(.L_17 - .L_16)
.L_16:
        /*0040*/ 	.word	0x00000020
        /*0044*/ 	.word	0x00000001
        /*0048*/ 	.word	0x00000001


	//----- nvinfo : EIATTR_CBANK_PARAM_SIZE
	.align		4
.L_17:
        /*004c*/ 	.byte	0x03, 0x19
        /*004e*/ 	.short	0x000c


	//----- nvinfo : EIATTR_PARAM_CBANK
	.align		4
        /*0050*/ 	.byte	0x04, 0x0a
        /*0052*/ 	.short	(.L_19 - .L_18)
	.align		4
.L_18:
        /*0054*/ 	.word	index@(.nv.constant0.triton_poi_fused__to_copy_add_arange_clamp_mul_sub_17)
        /*0058*/ 	.short	0x0210
        /*005a*/ 	.short	0x000c


	//----- nvinfo : EIATTR_SW_WAR
	.align		4
.L_19:
        /*005c*/ 	.byte	0x04, 0x36
        /*005e*/ 	.short	(.L_21 - .L_20)
.L_20:
        /*0060*/ 	.word	0x00000008
.L_21:


//--------------------- .nv.callgraph             --------------------------
	.section	.nv.callgraph,"",@"SHT_CUDA_CALLGRAPH"
	.align	4
	.sectionentsize	8
	.align		4
        /*0000*/ 	.word	0x00000000
	.align		4
        /*0004*/ 	.word	0xffffffff
	.align		4
        /*0008*/ 	.word	0x00000000
	.align		4
        /*000c*/ 	.word	0xfffffffe
	.align		4
        /*0010*/ 	.word	0x00000000
	.align		4
        /*0014*/ 	.word	0xfffffffd
	.align		4
        /*0018*/ 	.word	0x00000000
	.align		4
        /*001c*/ 	.word	0xfffffffc


//--------------------- .text.triton_poi_fused__to_copy_add_arange_clamp_mul_sub_17 --------------------------
	.section	.text.triton_poi_fused__to_copy_add_arange_clamp_mul_sub_17,"ax",@progbits
	.align	128
        .global         triton_poi_fused__to_copy_add_arange_clamp_mul_sub_17
        .type           triton_poi_fused__to_copy_add_arange_clamp_mul_sub_17,@function
        .size           triton_poi_fused__to_copy_add_arange_clamp_mul_sub_17,(.L_x_1 - triton_poi_fused__to_copy_add_arange_clamp_mul_sub_17)
        .other          triton_poi_fused__to_copy_add_arange_clamp_mul_sub_17,@"STO_CUDA_ENTRY STV_DEFAULT"
triton_poi_fused__to_copy_add_arange_clamp_mul_sub_17:
.text.triton_poi_fused__to_copy_add_arange_clamp_mul_sub_17:
[----:B------:R-:W0:Y:S02]  /*0000*/  LDC R1, c[0x0][0x28] ;  /* 0x00000a00ff017b82 */ /* 0x000e240000000800 */
[----:B------:R-:W1:Y:S01]  /*0010*/  S2R R0, SR_TID.X ;  /* 0x0000000000007919 */ /* 0x000e620000002100 */
[----:B------:R-:W-:Y:S01]  /*0020*/  HFMA2.MMA R3, -RZ, RZ, 1.75, 0 ;  /* 0x3f000000ff037435 */ /* 0x000fe200000001ff */
[----:B------:R-:W2:Y:S01]  /*0030*/  S2R R5, SR_CTAID.X ;  /* 0x0000000000057919 */ /* 0x000ea20000002500 */
[----:B-1----:R-:W-:-:S05]  /*0040*/  LOP3.LUT R0, R0, 0x1f, RZ, 0xc0, !PT ;  /* 0x0000001f00007812 */ /* 0x002fca00078ec0ff */
[----:B--2---:R-:W-:-:S05]  /*0050*/  IMAD R5, R5, 0x20, R0 ;  /* 0x0000002005057824 */ /* 0x004fca00078e0200 */
[----:B------:R-:W-:Y:S02]  /*0060*/  I2FP.F32.S32 R0, R5 ;  /* 0x0000000500007245 */ /* 0x000fe40000201400 */
[----:B------:R-:W-:-:S03]  /*0070*/  ISETP.GE.AND P0, PT, R5, 0x20, PT ;  /* 0x000000200500780c */ /* 0x000fc60003f06270 */
[----:B------:R-:W-:-:S04]  /*0080*/  FADD R0, R0, 0.5 ;  /* 0x3f00000000007421 */ /* 0x000fc80000000000 */
[----:B------:R-:W-:Y:S02]  /*0090*/  FFMA R0, R0, R3, -0.5 ;  /* 0xbf00000000007423 */ /* 0x000fe40000000003 */
[----:B------:R-:W1:Y:S03]  /*00a0*/  LDC.64 R2, c[0x0][0x210] ;  /* 0x00008400ff027b82 */ /* 0x000e660000000a00 */
[----:B------:R-:W-:-:S04]  /*00b0*/  FMNMX R0, RZ, R0, !PT ;  /* 0x00000000ff007209 */ /* 0x000fc80007800000 */
[----:B------:R-:W2:Y:S02]  /*00c0*/  F2I.TRUNC.NTZ R4, R0 ;  /* 0x0000000000047305 */ /* 0x000ea4000020f100 */
[----:B--2---:R-:W-:Y:S01]  /*00d0*/  I2FP.F32.S32 R7, R4 ;  /* 0x0000000400077245 */ /* 0x004fe20000201400 */
[----:B-1----:R-:W-:-:S04]  /*00e0*/  IMAD.WIDE R2, R5, 0x4, R2 ;  /* 0x0000000405027825 */ /* 0x002fc800078e0202 */
[----:B------:R-:W-:Y:S01]  /*00f0*/  FADD.SAT R7, R0, -R7 ;  /* 0x8000000700077221 */ /* 0x000fe20000002000 */
[----:B------:R-:W-:Y:S06]  /*0100*/  @P0 EXIT ;  /* 0x000000000000094d */ /* 0x000fec0003800000 */
[----:B------:R-:W-:Y:S02]  /*0110*/  ULDC.64 UR4, c[0x0][0x208] ;  /* 0x0000820000047ab9 */ /* 0x000fe40000000a00 */
[----:B------:R-:W-:Y:S01]  /*0120*/  STG.E desc[UR4][R2.64], R7 ;  /* 0x0000000702007986 */ /* 0x000fe2000c101904 */
[----:B------:R-:W-:Y:S05]  /*0130*/  EXIT ;  /* 0x000000000000794d */ /* 0x000fea0003800000 */
.L_x_0:
[----:B------:R-:W-:-:S00]  /*0140*/  BRA `(.L_x_0) ;  /* 0xfffffffc00fc7947 */ /* 0x000fc0000383ffff */
[----:B------:R-:W-:-:S00]  /*0150*/  NOP ;  /* 0x0000000000007918 */ /* 0x000fc00000000000 */
        /* <DEDUP_REMOVED lines=10> */
.L_x_1:


//--------------------- .nv.constant0.triton_poi_fused__to_copy_add_arange_clamp_mul_sub_17 --------------------------
	.section	.nv.constant0.triton_poi_fused__to_copy_add_arange_clamp_mul_sub_17,"a",@progbits
	.sectionflags	@""
	.align	4
.nv.constant0.triton_poi_fused__to_copy_add_arange_clamp_mul_sub_17:
	.zero		540
